//
// Generated by NVIDIA NVVM Compiler
//
// Compiler Build ID: CL-36424714
// Cuda compilation tools, release 13.0, V13.0.88
// Based on NVVM 20.0.0
//

.version 9.0
.target sm_100
.address_size 64

	// .globl	matmul_naive

.visible .entry matmul_naive(
	.param .u64 .ptr .align 1 matmul_naive_param_0,
	.param .u64 .ptr .align 1 matmul_naive_param_1,
	.param .u64 .ptr .align 1 matmul_naive_param_2,
	.param .u32 matmul_naive_param_3,
	.param .u32 matmul_naive_param_4,
	.param .u32 matmul_naive_param_5
)
{
	.reg .pred 	%p<13>;
	.reg .b32 	%r<41>;
	.reg .b32 	%f<68>;
	.reg .b64 	%rd<53>;

	ld.param.u64 	%rd7, [matmul_naive_param_0];
	ld.param.u64 	%rd8, [matmul_naive_param_1];
	ld.param.u64 	%rd6, [matmul_naive_param_2];
	ld.param.u32 	%r20, [matmul_naive_param_3];
	ld.param.u32 	%r18, [matmul_naive_param_4];
	ld.param.u32 	%r19, [matmul_naive_param_5];
	cvta.to.global.u64 	%rd1, %rd8;
	cvta.to.global.u64 	%rd2, %rd7;
	mov.u32 	%r21, %ctaid.y;
	mov.u32 	%r22, %ntid.y;
	mov.u32 	%r23, %tid.y;
	mad.lo.s32 	%r1, %r21, %r22, %r23;
	mov.u32 	%r24, %ctaid.x;
	mov.u32 	%r25, %ntid.x;
	mov.u32 	%r26, %tid.x;
	mad.lo.s32 	%r2, %r24, %r25, %r26;
	setp.ge.s32 	%p1, %r1, %r20;
	setp.ge.s32 	%p2, %r2, %r19;
	or.pred  	%p3, %p1, %p2;
	@%p3 bra 	$L__BB0_14;
	setp.lt.s32 	%p4, %r18, 1;
	mov.f32 	%f67, 0f00000000;
	@%p4 bra 	$L__BB0_13;
	mul.lo.s32 	%r3, %r18, %r1;
	and.b32  	%r4, %r18, 7;
	setp.lt.u32 	%p5, %r18, 8;
	mov.f32 	%f67, 0f00000000;
	mov.b32 	%r39, 0;
	@%p5 bra 	$L__BB0_5;
	and.b32  	%r39, %r18, 2147483640;
	neg.s32 	%r37, %r39;
	shl.b32 	%r7, %r19, 3;
	mul.wide.u32 	%rd9, %r3, 4;
	add.s64 	%rd10, %rd9, %rd2;
	add.s64 	%rd52, %rd10, 16;
	mov.f32 	%f67, 0f00000000;
	mul.wide.s32 	%rd13, %r19, 4;
	mov.u32 	%r36, %r2;
$L__BB0_4:
	.pragma "nounroll";
	ld.global.f32 	%f17, [%rd52+-16];
	mul.wide.s32 	%rd11, %r36, 4;
	add.s64 	%rd12, %rd1, %rd11;
	ld.global.f32 	%f18, [%rd12];
	fma.rn.f32 	%f19, %f17, %f18, %f67;
	ld.global.f32 	%f20, [%rd52+-12];
	add.s64 	%rd14, %rd12, %rd13;
	ld.global.f32 	%f21, [%rd14];
	fma.rn.f32 	%f22, %f20, %f21, %f19;
	ld.global.f32 	%f23, [%rd52+-8];
	add.s64 	%rd15, %rd14, %rd13;
	ld.global.f32 	%f24, [%rd15];
	fma.rn.f32 	%f25, %f23, %f24, %f22;
	ld.global.f32 	%f26, [%rd52+-4];
	add.s64 	%rd16, %rd15, %rd13;
	ld.global.f32 	%f27, [%rd16];
	fma.rn.f32 	%f28, %f26, %f27, %f25;
	ld.global.f32 	%f29, [%rd52];
	add.s64 	%rd17, %rd16, %rd13;
	ld.global.f32 	%f30, [%rd17];
	fma.rn.f32 	%f31, %f29, %f30, %f28;
	ld.global.f32 	%f32, [%rd52+4];
	add.s64 	%rd18, %rd17, %rd13;
	ld.global.f32 	%f33, [%rd18];
	fma.rn.f32 	%f34, %f32, %f33, %f31;
	ld.global.f32 	%f35, [%rd52+8];
	add.s64 	%rd19, %rd18, %rd13;
	ld.global.f32 	%f36, [%rd19];
	fma.rn.f32 	%f37, %f35, %f36, %f34;
	ld.global.f32 	%f38, [%rd52+12];
	add.s64 	%rd20, %rd19, %rd13;
	ld.global.f32 	%f39, [%rd20];
	fma.rn.f32 	%f67, %f38, %f39, %f37;
	add.s32 	%r37, %r37, 8;
	add.s32 	%r36, %r36, %r7;
	add.s64 	%rd52, %rd52, 32;
	setp.ne.s32 	%p6, %r37, 0;
	@%p6 bra 	$L__BB0_4;
$L__BB0_5:
	setp.eq.s32 	%p7, %r4, 0;
	@%p7 bra 	$L__BB0_13;
	and.b32  	%r13, %r18, 3;
	setp.lt.u32 	%p8, %r4, 4;
	@%p8 bra 	$L__BB0_8;
	add.s32 	%r28, %r39, %r3;
	mul.wide.u32 	%rd21, %r28, 4;
	add.s64 	%rd22, %rd2, %rd21;
	ld.global.f32 	%f41, [%rd22];
	mad.lo.s32 	%r29, %r39, %r19, %r2;
	mul.wide.s32 	%rd23, %r29, 4;
	add.s64 	%rd24, %rd1, %rd23;
	ld.global.f32 	%f42, [%rd24];
	fma.rn.f32 	%f43, %f41, %f42, %f67;
	cvt.u64.u32 	%rd25, %r3;
	cvt.u64.u32 	%rd26, %r39;
	add.s64 	%rd27, %rd26, %rd25;
	shl.b64 	%rd28, %rd27, 2;
	add.s64 	%rd29, %rd2, %rd28;
	ld.global.f32 	%f44, [%rd29+4];
	mul.wide.s32 	%rd30, %r19, 4;
	add.s64 	%rd31, %rd24, %rd30;
	ld.global.f32 	%f45, [%rd31];
	fma.rn.f32 	%f46, %f44, %f45, %f43;
	ld.global.f32 	%f47, [%rd29+8];
	add.s64 	%rd32, %rd31, %rd30;
	ld.global.f32 	%f48, [%rd32];
	fma.rn.f32 	%f49, %f47, %f48, %f46;
	ld.global.f32 	%f50, [%rd29+12];
	add.s64 	%rd33, %rd32, %rd30;
	ld.global.f32 	%f51, [%rd33];
	fma.rn.f32 	%f67, %f50, %f51, %f49;
	add.s32 	%r39, %r39, 4;
$L__BB0_8:
	setp.eq.s32 	%p9, %r13, 0;
	@%p9 bra 	$L__BB0_13;
	setp.eq.s32 	%p10, %r13, 1;
	@%p10 bra 	$L__BB0_11;
	add.s32 	%r30, %r39, %r3;
	mul.wide.u32 	%rd34, %r30, 4;
	add.s64 	%rd35, %rd2, %rd34;
	ld.global.f32 	%f53, [%rd35];
	mad.lo.s32 	%r31, %r39, %r19, %r2;
	mul.wide.s32 	%rd36, %r31, 4;
	add.s64 	%rd37, %rd1, %rd36;
	ld.global.f32 	%f54, [%rd37];
	fma.rn.f32 	%f55, %f53, %f54, %f67;
	cvt.u64.u32 	%rd38, %r3;
	cvt.u64.u32 	%rd39, %r39;
	add.s64 	%rd40, %rd39, %rd38;
	shl.b64 	%rd41, %rd40, 2;
	add.s64 	%rd42, %rd2, %rd41;
	ld.global.f32 	%f56, [%rd42+4];
	mul.wide.s32 	%rd43, %r19, 4;
	add.s64 	%rd44, %rd37, %rd43;
	ld.global.f32 	%f57, [%rd44];
	fma.rn.f32 	%f67, %f56, %f57, %f55;
	add.s32 	%r39, %r39, 2;
$L__BB0_11:
	and.b32  	%r32, %r18, 1;
	setp.eq.b32 	%p11, %r32, 1;
	not.pred 	%p12, %p11;
	@%p12 bra 	$L__BB0_13;
	add.s32 	%r33, %r39, %r3;
	mul.wide.u32 	%rd45, %r33, 4;
	add.s64 	%rd46, %rd2, %rd45;
	ld.global.f32 	%f58, [%rd46];
	mad.lo.s32 	%r34, %r39, %r19, %r2;
	mul.wide.s32 	%rd47, %r34, 4;
	add.s64 	%rd48, %rd1, %rd47;
	ld.global.f32 	%f59, [%rd48];
	fma.rn.f32 	%f67, %f58, %f59, %f67;
$L__BB0_13:
	mad.lo.s32 	%r35, %r19, %r1, %r2;
	cvta.to.global.u64 	%rd49, %rd6;
	mul.wide.s32 	%rd50, %r35, 4;
	add.s64 	%rd51, %rd49, %rd50;
	st.global.f32 	[%rd51], %f67;
$L__BB0_14:
	ret;

}


// ===== COMPILED SASS (sm_100) =====

	.target	sm_100

	.elftype	@"ET_EXEC"


//--------------------- .note.nv.tkinfo           --------------------------
	.section	.note.nv.tkinfo,"",@"SHT_NOTE"
	.sectionflags	@"SHF_NOTE_NV_TKINFO"
	.tkinfo
        /*0018*/ 	.word	0x00000002
        /*0030*/ 	.string	""
        /*0030*/ 	.string	"ptxas"
        /*0030*/ 	.string	"Cuda compilation tools, release 13.0, V13.0.88"
        /*0030*/ 	.string	"Build cuda_13.0.r13.0/compiler.36424714_0"
        /*0030*/ 	.string	"-arch sm_100 -m 64 "



//--------------------- .note.nv.cuinfo           --------------------------
	.section	.note.nv.cuinfo,"",@"SHT_NOTE"
	.sectionflags	@"SHF_NOTE_NV_CUINFO"
        /*0018*/ 	.short	0x0002
        /*001a*/ 	.short	0x0064
        /*001c*/ 	.short	0x0082
	.zero		2


//--------------------- .nv.info                  --------------------------
	.section	.nv.info,"",@"SHT_CUDA_INFO"
	.align	4


	//----- nvinfo : EIATTR_REGCOUNT
	.align		4
        /*0000*/ 	.byte	0x04, 0x2f
        /*0002*/ 	.short	(.L_1 - .L_0)
	.align		4
.L_0:
        /*0004*/ 	.word	index@(matmul_naive)
        /*0008*/ 	.word	0x00000020


	//----- nvinfo : EIATTR_FRAME_SIZE
	.align		4
.L_1:
        /*000c*/ 	.byte	0x04, 0x11
        /*000e*/ 	.short	(.L_3 - .L_2)
	.align		4
.L_2:
        /*0010*/ 	.word	index@(matmul_naive)
        /*0014*/ 	.word	0x00000000


	//----- nvinfo : EIATTR_MIN_STACK_SIZE
	.align		4
.L_3:
        /*0018*/ 	.byte	0x04, 0x12
        /*001a*/ 	.short	(.L_5 - .L_4)
	.align		4
.L_4:
        /*001c*/ 	.word	index@(matmul_naive)
        /*0020*/ 	.word	0x00000000
.L_5:


//--------------------- .nv.compat                --------------------------
	.section	.nv.compat,"",@"SHT_CUDA_COMPAT_INFO"
	.align	4
        /*0000*/ 	.byte	0x02, 0x09, 0x00, 0x00, 0x02, 0x02, 0x01, 0x00, 0x02, 0x05, 0x05, 0x00, 0x03, 0x07, 0x01, 0x01
        /*0010*/ 	.byte	0x02, 0x03, 0x00, 0x00, 0x02, 0x06, 0x01, 0x00, 0x04, 0x0b, 0x08, 0x00, 0x09, 0x00, 0x00, 0x00
        /*0020*/ 	.byte	0x00, 0x00, 0x00, 0x00


//--------------------- .nv.info.matmul_naive     --------------------------
	.section	.nv.info.matmul_naive,"",@"SHT_CUDA_INFO"
	.sectionflags	@""
	.align	4


	//----- nvinfo : EIATTR_CUDA_API_VERSION
	.align		4
        /*0000*/ 	.byte	0x04, 0x37
        /*0002*/ 	.short	(.L_7 - .L_6)
.L_6:
        /*0004*/ 	.word	0x00000082


	//----- nvinfo : EIATTR_KPARAM_INFO
	.align		4
.L_7:
        /*0008*/ 	.byte	0x04, 0x17
        /*000a*/ 	.short	(.L_9 - .L_8)
.L_8:
        /*000c*/ 	.word	0x00000000
        /*0010*/ 	.short	0x0005
        /*0012*/ 	.short	0x0020
        /*0014*/ 	.byte	0x00, 0xf0, 0x11, 0x00


	//----- nvinfo : EIATTR_KPARAM_INFO
	.align		4
.L_9:
        /*0018*/ 	.byte	0x04, 0x17
        /*001a*/ 	.short	(.L_11 - .L_10)
.L_10:
        /*001c*/ 	.word	0x00000000
        /*0020*/ 	.short	0x0004
        /*0022*/ 	.short	0x001c
        /*0024*/ 	.byte	0x00, 0xf0, 0x11, 0x00


	//----- nvinfo : EIATTR_KPARAM_INFO
	.align		4
.L_11:
        /*0028*/ 	.byte	0x04, 0x17
        /*002a*/ 	.short	(.L_13 - .L_12)
.L_12:
        /*002c*/ 	.word	0x00000000
        /*0030*/ 	.short	0x0003
        /*0032*/ 	.short	0x0018
        /*0034*/ 	.byte	0x00, 0xf0, 0x11, 0x00


	//----- nvinfo : EIATTR_KPARAM_INFO
	.align		4
.L_13:
        /*0038*/ 	.byte	0x04, 0x17
        /*003a*/ 	.short	(.L_15 - .L_14)
.L_14:
        /*003c*/ 	.word	0x00000000
        /*0040*/ 	.short	0x0002
        /*0042*/ 	.short	0x0010
        /*0044*/ 	.byte	0x00, 0xf5, 0x21, 0x00


	//----- nvinfo : EIATTR_KPARAM_INFO
	.align		4
.L_15:
        /*0048*/ 	.byte	0x04, 0x17
        /*004a*/ 	.short	(.L_17 - .L_16)
.L_16:
        /*004c*/ 	.word	0x00000000
        /*0050*/ 	.short	0x0001
        /*0052*/ 	.short	0x0008
        /*0054*/ 	.byte	0x00, 0xf5, 0x21, 0x00


	//----- nvinfo : EIATTR_KPARAM_INFO
	.align		4
.L_17:
        /*0058*/ 	.byte	0x04, 0x17
        /*005a*/ 	.short	(.L_19 - .L_18)
.L_18:
        /*005c*/ 	.word	0x00000000
        /*0060*/ 	.short	0x0000
        /*0062*/ 	.short	0x0000
        /*0064*/ 	.byte	0x00, 0xf5, 0x21, 0x00


	//----- nvinfo : EIATTR_SPARSE_MMA_MASK
	.align		4
.L_19:
        /*0068*/ 	.byte	0x03, 0x50
        /*006a*/ 	.short	0x0000


	//----- nvinfo : EIATTR_MAXREG_COUNT
	.align		4
        /*006c*/ 	.byte	0x03, 0x1b
        /*006e*/ 	.short	0x00ff


	//----- nvinfo : EIATTR_MERCURY_ISA_VERSION
	.align		4
        /*0070*/ 	.byte	0x03, 0x5f
        /*0072*/ 	.short	0x0101


	//----- nvinfo : EIATTR_VRC_CTA_INIT_COUNT
	.align		4
        /*0074*/ 	.byte	0x02, 0x4a
	.zero		1
	.zero		1


	//----- nvinfo : EIATTR_EXIT_INSTR_OFFSETS
	.align		4
        /*0078*/ 	.byte	0x04, 0x1c
        /*007a*/ 	.short	(.L_21 - .L_20)


	//   ....[0]....
.L_20:
        /*007c*/ 	.word	0x000000d0


	//   ....[1]....
        /*0080*/ 	.word	0x000008f0


	//----- nvinfo : EIATTR_CBANK_PARAM_SIZE
	.align		4
.L_21:
        /*0084*/ 	.byte	0x03, 0x19
        /*0086*/ 	.short	0x0024


	//----- nvinfo : EIATTR_PARAM_CBANK
	.align		4
        /*0088*/ 	.byte	0x04, 0x0a
        /*008a*/ 	.short	(.L_23 - .L_22)
	.align		4
.L_22:
        /*008c*/ 	.word	index@(.nv.constant0.matmul_naive)
        /*0090*/ 	.short	0x0380
        /*0092*/ 	.short	0x0024


	//----- nvinfo : EIATTR_SW_WAR
	.align		4
.L_23:
        /*0094*/ 	.byte	0x04, 0x36
        /*0096*/ 	.short	(.L_25 - .L_24)
.L_24:
        /*0098*/ 	.word	0x00000008
.L_25:


//--------------------- .nv.callgraph             --------------------------
	.section	.nv.callgraph,"",@"SHT_CUDA_CALLGRAPH"
	.align	4
	.sectionentsize	8
	.align		4
        /*0000*/ 	.word	0x00000000
	.align		4
        /*0004*/ 	.word	0xffffffff
	.align		4
        /*0008*/ 	.word	0x00000000
	.align		4
        /*000c*/ 	.word	0xfffffffe
	.align		4
        /*0010*/ 	.word	0x00000000
	.align		4
        /*0014*/ 	.word	0xfffffffd
	.align		4
        /*0018*/ 	.word	0x00000000
	.align		4
        /*001c*/ 	.word	0xfffffffc


//--------------------- .text.matmul_naive        --------------------------
	.section	.text.matmul_naive,"ax",@progbits
	.align	128
        .global         matmul_naive
        .type           matmul_naive,@function
        .size           matmul_naive,(.L_x_5 - matmul_naive)
        .other          matmul_naive,@"STO_CUDA_ENTRY STV_DEFAULT"
matmul_naive:
.text.matmul_naive:
[----:B------:R-:W-:Y:S01]  /*0000*/  LDC R1, c[0x0][0x37c] ;  /* 0x0000df00ff017b82 */ /* 0x000fe20000000800 */
[----:B------:R-:W0:Y:S07]  /*0010*/  S2R R5, SR_TID.X ;  /* 0x0000000000057919 */ /* 0x000e2e0000002100 */
[----:B------:R-:W1:Y:S01]  /*0020*/  LDC R16, c[0x0][0x364] ;  /* 0x0000d900ff107b82 */ /* 0x000e620000000800 */
[----:B------:R-:W2:Y:S01]  /*0030*/  LDCU UR6, c[0x0][0x398] ;  /* 0x00007300ff0677ac */ /* 0x000ea20008000800 */
[----:B------:R-:W1:Y:S06]  /*0040*/  S2R R3, SR_TID.Y ;  /* 0x0000000000037919 */ /* 0x000e6c0000002200 */
[----:B------:R-:W0:Y:S08]  /*0050*/  S2UR UR5, SR_CTAID.X ;  /* 0x00000000000579c3 */ /* 0x000e300000002500 */
[----:B------:R-:W0:Y:S08]  /*0060*/  LDC R0, c[0x0][0x360] ;  /* 0x0000d800ff007b82 */ /* 0x000e300000000800 */
[----:B------:R-:W1:Y:S08]  /*0070*/  S2UR UR4, SR_CTAID.Y ;  /* 0x00000000000479c3 */ /* 0x000e700000002600 */
[----:B------:R-:W3:Y:S01]  /*0080*/  LDC R17, c[0x0][0x3a0] ;  /* 0x0000e800ff117b82 */ /* 0x000ee20000000800 */
[----:B0-----:R-:W-:-:S02]  /*0090*/  IMAD R0, R0, UR5, R5 ;  /* 0x0000000500007c24 */ /* 0x001fc4000f8e0205 */
[----:B-1----:R-:W-:-:S03]  /*00a0*/  IMAD R16, R16, UR4, R3 ;  /* 0x0000000410107c24 */ /* 0x002fc6000f8e0203 */
[----:B---3--:R-:W-:-:S04]  /*00b0*/  ISETP.GE.AND P0, PT, R0, R17, PT ;  /* 0x000000110000720c */ /* 0x008fc80003f06270 */
[----:B--2---:R-:W-:-:S13]  /*00c0*/  ISETP.GE.OR P0, PT, R16, UR6, P0 ;  /* 0x0000000610007c0c */ /* 0x004fda0008706670 */
[----:B------:R-:W-:Y:S05]  /*00d0*/  @P0 EXIT ;  /* 0x000000000000094d */ /* 0x000fea0003800000 */
[----:B------:R-:W0:Y:S01]  /*00e0*/  LDC R19, c[0x0][0x39c] ;  /* 0x0000e700ff137b82 */ /* 0x000e220000000800 */
[----:B------:R-:W1:Y:S01]  /*00f0*/  LDCU.64 UR4, c[0x0][0x358] ;  /* 0x00006b00ff0477ac */ /* 0x000e620008000a00 */
[----:B------:R-:W-:Y:S01]  /*0100*/  HFMA2 R24, -RZ, RZ, 0, 0 ;  /* 0x00000000ff187431 */ /* 0x000fe200000001ff */
[----:B0-----:R-:W-:-:S13]  /*0110*/  ISETP.GE.AND P0, PT, R19, 0x1, PT ;  /* 0x000000011300780c */ /* 0x001fda0003f06270 */
[----:B-1----:R-:W-:Y:S05]  /*0120*/  @!P0 BRA `(.L_x_0) ;  /* 0x0000000400e08947 */ /* 0x002fea0003800000 */
[C---:B------:R-:W-:Y:S01]  /*0130*/  ISETP.GE.U32.AND P1, PT, R19.reuse, 0x8, PT ;  /* 0x000000081300780c */ /* 0x040fe20003f26070 */
[----:B------:R-:W-:Y:S01]  /*0140*/  IMAD R20, R16, R19, RZ ;  /* 0x0000001310147224 */ /* 0x000fe200078e02ff */
[----:B------:R-:W-:Y:S02]  /*0150*/  LOP3.LUT R27, R19, 0x7, RZ, 0xc0, !PT ;  /* 0x00000007131b7812 */ /* 0x000fe400078ec0ff */
[----:B------:R-:W-:Y:S02]  /*0160*/  MOV R24, RZ ;  /* 0x000000ff00187202 */ /* 0x000fe40000000f00 */
[----:B------:R-:W-:Y:S02]  /*0170*/  ISETP.NE.AND P0, PT, R27, RZ, PT ;  /* 0x000000ff1b00720c */ /* 0x000fe40003f05270 */
[----:B------:R-:W-:-:S05]  /*0180*/  MOV R21, RZ ;  /* 0x000000ff00157202 */ /* 0x000fca0000000f00 */
[----:B------:R-:W-:Y:S06]  /*0190*/  @!P1 BRA `(.L_x_1) ;  /* 0x0000000000c49947 */ /* 0x000fec0003800000 */
[----:B------:R-:W0:Y:S01]  /*01a0*/  LDC.64 R2, c[0x0][0x380] ;  /* 0x0000e000ff027b82 */ /* 0x000e220000000a00 */
[----:B------:R-:W-:Y:S02]  /*01b0*/  LOP3.LUT R21, R19, 0x7ffffff8, RZ, 0xc0, !PT ;  /* 0x7ffffff813157812 */ /* 0x000fe400078ec0ff */
[----:B------:R-:W-:Y:S02]  /*01c0*/  MOV R24, RZ ;  /* 0x000000ff00187202 */ /* 0x000fe40000000f00 */
[----:B------:R-:W-:Y:S02]  /*01d0*/  MOV R18, R0 ;  /* 0x0000000000127202 */ /* 0x000fe40000000f00 */
[----:B------:R-:W-:Y:S01]  /*01e0*/  IADD3 R22, PT, PT, -R21, RZ, RZ ;  /* 0x000000ff15167210 */ /* 0x000fe20007ffe1ff */
[----:B0-----:R-:W-:-:S03]  /*01f0*/  IMAD.WIDE.U32 R2, R20, 0x4, R2 ;  /* 0x0000000414027825 */ /* 0x001fc600078e0002 */
[----:B------:R-:W-:-:S04]  /*0200*/  IADD3 R4, P1, PT, R2, 0x10, RZ ;  /* 0x0000001002047810 */ /* 0x000fc80007f3e0ff */
[----:B------:R-:W-:-:S09]  /*0210*/  IADD3.X R5, PT, PT, RZ, R3, RZ, P1, !PT ;  /* 0x00000003ff057210 */ /* 0x000fd20000ffe4ff */
.L_x_2:
[----:B------:R-:W0:Y:S01]  /*0220*/  LDC.64 R14, c[0x0][0x388] ;  /* 0x0000e200ff0e7b82 */ /* 0x000e220000000a00 */
[----:B------:R-:W-:Y:S02]  /*0230*/  MOV R2, R4 ;  /* 0x0000000400027202 */ /* 0x000fe40000000f00 */
[----:B------:R-:W-:-:S05]  /*0240*/  MOV R3, R5 ;  /* 0x0000000500037202 */ /* 0x000fca0000000f00 */
[----:B------:R-:W2:Y:S04]  /*0250*/  LDG.E R25, desc[UR4][R2.64+-0x10] ;  /* 0xfffff00402197981 */ /* 0x000ea8000c1e1900 */
[----:B------:R-:W3:Y:S04]  /*0260*/  LDG.E R23, desc[UR4][R2.64+-0xc] ;  /* 0xfffff40402177981 */ /* 0x000ee8000c1e1900 */
[----:B------:R-:W4:Y:S04]  /*0270*/  LDG.E R29, desc[UR4][R2.64+-0x8] ;  /* 0xfffff804021d7981 */ /* 0x000f28000c1e1900 */
[----:B------:R-:W5:Y:S01]  /*0280*/  LDG.E R28, desc[UR4][R2.64+-0x4] ;  /* 0xfffffc04021c7981 */ /* 0x000f62000c1e1900 */
[----:B0-----:R-:W-:-:S05]  /*0290*/  IMAD.WIDE R14, R18, 0x4, R14 ;  /* 0x00000004120e7825 */ /* 0x001fca00078e020e */
[----:B------:R0:W2:Y:S01]  /*02a0*/  LDG.E R26, desc[UR4][R14.64] ;  /* 0x000000040e1a7981 */ /* 0x0000a2000c1e1900 */
[----:B------:R-:W-:-:S04]  /*02b0*/  IMAD.WIDE R12, R17, 0x4, R14 ;  /* 0x00000004110c7825 */ /* 0x000fc800078e020e */
[C---:B------:R-:W-:Y:S02]  /*02c0*/  IMAD.WIDE R4, R17.reuse, 0x4, R12 ;  /* 0x0000000411047825 */ /* 0x040fe400078e020c */
[----:B------:R-:W3:Y:S02]  /*02d0*/  LDG.E R12, desc[UR4][R12.64] ;  /* 0x000000040c0c7981 */ /* 0x000ee4000c1e1900 */
[C---:B------:R-:W-:Y:S02]  /*02e0*/  IMAD.WIDE R8, R17.reuse, 0x4, R4 ;  /* 0x0000000411087825 */ /* 0x040fe400078e0204 */
[----:B------:R-:W4:Y:S02]  /*02f0*/  LDG.E R4, desc[UR4][R4.64] ;  /* 0x0000000404047981 */ /* 0x000f24000c1e1900 */
[C---:B------:R-:W-:Y:S02]  /*0300*/  IMAD.WIDE R6, R17.reuse, 0x4, R8 ;  /* 0x0000000411067825 */ /* 0x040fe400078e0208 */
[----:B------:R-:W5:Y:S02]  /*0310*/  LDG.E R8, desc[UR4][R8.64] ;  /* 0x0000000408087981 */ /* 0x000f64000c1e1900 */
[----:B------:R-:W-:-:S02]  /*0320*/  IMAD.WIDE R10, R17, 0x4, R6 ;  /* 0x00000004110a7825 */ /* 0x000fc400078e0206 */
[----:B------:R-:W5:Y:S04]  /*0330*/  LDG.E R5, desc[UR4][R2.64] ;  /* 0x0000000402057981 */ /* 0x000f68000c1e1900 */
[----:B------:R-:W5:Y:S01]  /*0340*/  LDG.E R6, desc[UR4][R6.64] ;  /* 0x0000000406067981 */ /* 0x000f62000c1e1900 */
[----:B0-----:R-:W-:-:S03]  /*0350*/  IMAD.WIDE R14, R17, 0x4, R10 ;  /* 0x00000004110e7825 */ /* 0x001fc600078e020a */
[----:B------:R-:W5:Y:S04]  /*0360*/  LDG.E R10, desc[UR4][R10.64] ;  /* 0x000000040a0a7981 */ /* 0x000f68000c1e1900 */
[----:B------:R-:W5:Y:S04]  /*0370*/  LDG.E R13, desc[UR4][R14.64] ;  /* 0x000000040e0d7981 */ /* 0x000f68000c1e1900 */
[----:B------:R-:W5:Y:S04]  /*0380*/  LDG.E R7, desc[UR4][R2.64+0x4] ;  /* 0x0000040402077981 */ /* 0x000f68000c1e1900 */
[----:B------:R-:W5:Y:S01]  /*0390*/  LDG.E R9, desc[UR4][R2.64+0xc] ;  /* 0x00000c0402097981 */ /* 0x000f62000c1e1900 */
[----:B--2---:R-:W-:Y:S01]  /*03a0*/  FFMA R26, R25, R26, R24 ;  /* 0x0000001a191a7223 */ /* 0x004fe20000000018 */
[----:B------:R-:W-:-:S02]  /*03b0*/  IMAD.WIDE R24, R17, 0x4, R14 ;  /* 0x0000000411187825 */ /* 0x000fc400078e020e */
[----:B------:R-:W2:Y:S04]  /*03c0*/  LDG.E R14, desc[UR4][R2.64+0x8] ;  /* 0x00000804020e7981 */ /* 0x000ea8000c1e1900 */
[----:B------:R-:W2:Y:S01]  /*03d0*/  LDG.E R24, desc[UR4][R24.64] ;  /* 0x0000000418187981 */ /* 0x000ea2000c1e1900 */
[----:B---3--:R-:W-:Y:S01]  /*03e0*/  FFMA R12, R23, R12, R26 ;  /* 0x0000000c170c7223 */ /* 0x008fe2000000001a */
[----:B------:R-:W-:-:S03]  /*03f0*/  IADD3 R22, PT, PT, R22, 0x8, RZ ;  /* 0x0000000816167810 */ /* 0x000fc60007ffe0ff */
[----:B----4-:R-:W-:Y:S01]  /*0400*/  FFMA R29, R29, R4, R12 ;  /* 0x000000041d1d7223 */ /* 0x010fe2000000000c */
[----:B------:R-:W-:-:S03]  /*0410*/  ISETP.NE.AND P1, PT, R22, RZ, PT ;  /* 0x000000ff1600720c */ /* 0x000fc60003f25270 */
[----:B-----5:R-:W-:Y:S01]  /*0420*/  FFMA R8, R28, R8, R29 ;  /* 0x000000081c087223 */ /* 0x020fe2000000001d */
[----:B------:R-:W-:-:S03]  /*0430*/  IADD3 R4, P2, PT, R2, 0x20, RZ ;  /* 0x0000002002047810 */ /* 0x000fc60007f5e0ff */
[----:B------:R-:W-:Y:S01]  /*0440*/  FFMA R6, R5, R6, R8 ;  /* 0x0000000605067223 */ /* 0x000fe20000000008 */
[----:B------:R-:W-:Y:S02]  /*0450*/  IADD3.X R5, PT, PT, RZ, R3, RZ, P2, !PT ;  /* 0x00000003ff057210 */ /* 0x000fe400017fe4ff */
[----:B------:R-:W-:Y:S01]  /*0460*/  LEA R18, R17, R18, 0x3 ;  /* 0x0000001211127211 */ /* 0x000fe200078e18ff */
[----:B------:R-:W-:-:S04]  /*0470*/  FFMA R7, R7, R10, R6 ;  /* 0x0000000a07077223 */ /* 0x000fc80000000006 */
[----:B--2---:R-:W-:-:S04]  /*0480*/  FFMA R14, R14, R13, R7 ;  /* 0x0000000d0e0e7223 */ /* 0x004fc80000000007 */
[----:B------:R-:W-:Y:S01]  /*0490*/  FFMA R24, R9, R24, R14 ;  /* 0x0000001809187223 */ /* 0x000fe2000000000e */
[----:B------:R-:W-:Y:S06]  /*04a0*/  @P1 BRA `(.L_x_2) ;  /* 0xfffffffc005c1947 */ /* 0x000fec000383ffff */
.L_x_1:
[----:B------:R-:W-:Y:S05]  /*04b0*/  @!P0 BRA `(.L_x_0) ;  /* 0x0000000000fc8947 */ /* 0x000fea0003800000 */
[----:B------:R-:W-:Y:S02]  /*04c0*/  ISETP.GE.U32.AND P1, PT, R27, 0x4, PT ;  /* 0x000000041b00780c */ /* 0x000fe40003f26070 */
[----:B------:R-:W-:-:S04]  /*04d0*/  LOP3.LUT R14, R19, 0x3, RZ, 0xc0, !PT ;  /* 0x00000003130e7812 */ /* 0x000fc800078ec0ff */
[----:B------:R-:W-:-:S07]  /*04e0*/  ISETP.NE.AND P0, PT, R14, RZ, PT ;  /* 0x000000ff0e00720c */ /* 0x000fce0003f05270 */
[----:B------:R-:W-:Y:S06]  /*04f0*/  @!P1 BRA `(.L_x_3) ;  /* 0x00000000006c9947 */ /* 0x000fec0003800000 */
[----:B------:R-:W0:Y:S01]  /*0500*/  LDC.64 R4, c[0x0][0x388] ;  /* 0x0000e200ff047b82 */ /* 0x000e220000000a00 */
[----:B------:R-:W1:Y:S01]  /*0510*/  LDCU.64 UR6, c[0x0][0x380] ;  /* 0x00007000ff0677ac */ /* 0x000e620008000a00 */
[----:B------:R-:W-:Y:S01]  /*0520*/  IMAD R7, R21, R17, R0 ;  /* 0x0000001115077224 */ /* 0x000fe200078e0200 */
[CC--:B------:R-:W-:Y:S02]  /*0530*/  IADD3 R3, PT, PT, R20.reuse, R21.reuse, RZ ;  /* 0x0000001514037210 */ /* 0x0c0fe40007ffe0ff */
[----:B------:R-:W-:-:S03]  /*0540*/  IADD3 R8, P1, PT, R20, R21, RZ ;  /* 0x0000001514087210 */ /* 0x000fc60007f3e0ff */
[----:B------:R-:W2:Y:S01]  /*0550*/  LDC.64 R12, c[0x0][0x380] ;  /* 0x0000e000ff0c7b82 */ /* 0x000ea20000000a00 */
[----:B0-----:R-:W-:-:S04]  /*0560*/  IMAD.WIDE R4, R7, 0x4, R4 ;  /* 0x0000000407047825 */ /* 0x001fc800078e0204 */
[----:B------:R-:W-:Y:S02]  /*0570*/  IMAD.WIDE R6, R17, 0x4, R4 ;  /* 0x0000000411067825 */ /* 0x000fe400078e0204 */
[----:B------:R-:W3:Y:S02]  /*0580*/  LDG.E R4, desc[UR4][R4.64] ;  /* 0x0000000404047981 */ /* 0x000ee4000c1e1900 */
[----:B--2---:R-:W-:Y:S01]  /*0590*/  IMAD.WIDE.U32 R12, R3, 0x4, R12 ;  /* 0x00000004030c7825 */ /* 0x004fe200078e000c */
[----:B------:R-:W-:Y:S02]  /*05a0*/  IADD3.X R3, PT, PT, RZ, RZ, RZ, P1, !PT ;  /* 0x000000ffff037210 */ /* 0x000fe40000ffe4ff */
[----:B-1----:R-:W-:-:S03]  /*05b0*/  LEA R2, P1, R8, UR6, 0x2 ;  /* 0x0000000608027c11 */ /* 0x002fc6000f8210ff */
[----:B------:R-:W3:Y:S01]  /*05c0*/  LDG.E R13, desc[UR4][R12.64] ;  /* 0x000000040c0d7981 */ /* 0x000ee2000c1e1900 */
[----:B------:R-:W-:Y:S01]  /*05d0*/  LEA.HI.X R3, R8, UR7, R3, 0x2, P1 ;  /* 0x0000000708037c11 */ /* 0x000fe200088f1403 */
[C---:B------:R-:W-:Y:S02]  /*05e0*/  IMAD.WIDE R8, R17.reuse, 0x4, R6 ;  /* 0x0000000411087825 */ /* 0x040fe400078e0206 */
[----:B------:R-:W2:Y:S04]  /*05f0*/  LDG.E R6, desc[UR4][R6.64] ;  /* 0x0000000406067981 */ /* 0x000ea8000c1e1900 */
[----:B------:R-:W2:Y:S01]  /*0600*/  LDG.E R15, desc[UR4][R2.64+0x4] ;  /* 0x00000404020f7981 */ /* 0x000ea2000c1e1900 */
[----:B------:R-:W-:-:S03]  /*0610*/  IMAD.WIDE R10, R17, 0x4, R8 ;  /* 0x00000004110a7825 */ /* 0x000fc600078e0208 */
[----:B------:R-:W4:Y:S04]  /*0620*/  LDG.E R22, desc[UR4][R8.64] ;  /* 0x0000000408167981 */ /* 0x000f28000c1e1900 */
[----:B------:R-:W4:Y:S04]  /*0630*/  LDG.E R18, desc[UR4][R2.64+0x8] ;  /* 0x0000080402127981 */ /* 0x000f28000c1e1900 */
[----:B------:R-:W5:Y:S04]  /*0640*/  LDG.E R26, desc[UR4][R2.64+0xc] ;  /* 0x00000c04021a7981 */ /* 0x000f68000c1e1900 */
[----:B------:R-:W5:Y:S01]  /*0650*/  LDG.E R10, desc[UR4][R10.64] ;  /* 0x000000040a0a7981 */ /* 0x000f62000c1e1900 */
[----:B------:R-:W-:Y:S01]  /*0660*/  IADD3 R21, PT, PT, R21, 0x4, RZ ;  /* 0x0000000415157810 */ /* 0x000fe20007ffe0ff */
[----:B---3--:R-:W-:-:S04]  /*0670*/  FFMA R24, R13, R4, R24 ;  /* 0x000000040d187223 */ /* 0x008fc80000000018 */
[----:B--2---:R-:W-:-:S04]  /*0680*/  FFMA R15, R15, R6, R24 ;  /* 0x000000060f0f7223 */ /* 0x004fc80000000018 */
[----:B----4-:R-:W-:-:S04]  /*0690*/  FFMA R15, R18, R22, R15 ;  /* 0x00000016120f7223 */ /* 0x010fc8000000000f */
[----:B-----5:R-:W-:-:S07]  /*06a0*/  FFMA R24, R26, R10, R15 ;  /* 0x0000000a1a187223 */ /* 0x020fce000000000f */
.L_x_3:
[----:B------:R-:W-:Y:S05]  /*06b0*/  @!P0 BRA `(.L_x_0) ;  /* 0x00000000007c8947 */ /* 0x000fea0003800000 */
[----:B------:R-:W-:Y:S01]  /*06c0*/  ISETP.NE.AND P1, PT, R14, 0x1, PT ;  /* 0x000000010e00780c */ /* 0x000fe20003f25270 */
[----:B------:R-:W0:Y:S01]  /*06d0*/  LDC.64 R10, c[0x0][0x380] ;  /* 0x0000e000ff0a7b82 */ /* 0x000e220000000a00 */
[----:B------:R-:W-:-:S04]  /*06e0*/  LOP3.LUT R19, R19, 0x1, RZ, 0xc0, !PT ;  /* 0x0000000113137812 */ /* 0x000fc800078ec0ff */
[----:B------:R-:W-:-:S03]  /*06f0*/  ISETP.NE.U32.AND P0, PT, R19, 0x1, PT ;  /* 0x000000011300780c */ /* 0x000fc60003f05070 */
[----:B------:R-:W1:Y:S04]  /*0700*/  LDC.64 R8, c[0x0][0x388] ;  /* 0x0000e200ff087b82 */ /* 0x000e680000000a00 */
[CC--:B------:R-:W-:Y:S02]  /*0710*/  @P1 IADD3 R13, PT, PT, R20.reuse, R21.reuse, RZ ;  /* 0x00000015140d1210 */ /* 0x0c0fe40007ffe0ff */
[----:B------:R-:W-:Y:S02]  /*0720*/  @P1 IADD3 R12, P2, PT, R20, R21, RZ ;  /* 0x00000015140c1210 */ /* 0x000fe40007f5e0ff */
[----:B------:R-:W2:Y:S02]  /*0730*/  @P1 LDC.64 R2, c[0x0][0x380] ;  /* 0x0000e000ff021b82 */ /* 0x000ea40000000a00 */
[----:B------:R-:W-:-:S06]  /*0740*/  @P1 IADD3.X R14, PT, PT, RZ, RZ, RZ, P2, !PT ;  /* 0x000000ffff0e1210 */ /* 0x000fcc00017fe4ff */
[----:B------:R-:W3:Y:S01]  /*0750*/  LDC.64 R4, c[0x0][0x380] ;  /* 0x0000e000ff047b82 */ /* 0x000ee20000000a00 */
[----:B0-----:R-:W-:-:S04]  /*0760*/  @P1 IMAD.WIDE.U32 R10, R13, 0x4, R10 ;  /* 0x000000040d0a1825 */ /* 0x001fc800078e000a */
[C---:B------:R-:W-:Y:S01]  /*0770*/  @P1 IMAD R13, R21.reuse, R17, R0 ;  /* 0x00000011150d1224 */ /* 0x040fe200078e0200 */
[----:B------:R-:W-:Y:S01]  /*0780*/  @P1 IADD3 R21, PT, PT, R21, 0x2, RZ ;  /* 0x0000000215151810 */ /* 0x000fe20007ffe0ff */
[----:B------:R-:W4:Y:S01]  /*0790*/  @P1 LDG.E R11, desc[UR4][R10.64] ;  /* 0x000000040a0b1981 */ /* 0x000f22000c1e1900 */
[----:B------:R-:W0:Y:S01]  /*07a0*/  LDC.64 R6, c[0x0][0x388] ;  /* 0x0000e200ff067b82 */ /* 0x000e220000000a00 */
[----:B-1----:R-:W-:Y:S01]  /*07b0*/  @P1 IMAD.WIDE R8, R13, 0x4, R8 ;  /* 0x000000040d081825 */ /* 0x002fe200078e0208 */
[----:B------:R-:W-:Y:S02]  /*07c0*/  @!P0 IADD3 R15, PT, PT, R20, R21, RZ ;  /* 0x00000015140f8210 */ /* 0x000fe40007ffe0ff */
[----:B--2---:R-:W-:Y:S01]  /*07d0*/  @P1 LEA R2, P2, R12, R2, 0x2 ;  /* 0x000000020c021211 */ /* 0x004fe200078410ff */
[----:B------:R-:W-:-:S03]  /*07e0*/  @!P0 IMAD R21, R21, R17, R0 ;  /* 0x0000001115158224 */ /* 0x000fc600078e0200 */
[----:B------:R-:W-:Y:S01]  /*07f0*/  @P1 LEA.HI.X R3, R12, R3, R14, 0x2, P2 ;  /* 0x000000030c031211 */ /* 0x000fe200010f140e */
[----:B------:R-:W-:Y:S01]  /*0800*/  @P1 IMAD.WIDE R12, R17, 0x4, R8 ;  /* 0x00000004110c1825 */ /* 0x000fe200078e0208 */
[----:B------:R-:W4:Y:S03]  /*0810*/  @P1 LDG.E R14, desc[UR4][R8.64] ;  /* 0x00000004080e1981 */ /* 0x000f26000c1e1900 */
[----:B---3--:R-:W-:Y:S01]  /*0820*/  @!P0 IMAD.WIDE.U32 R4, R15, 0x4, R4 ;  /* 0x000000040f048825 */ /* 0x008fe200078e0004 */
[----:B------:R-:W2:Y:S04]  /*0830*/  @P1 LDG.E R2, desc[UR4][R2.64+0x4] ;  /* 0x0000040402021981 */ /* 0x000ea8000c1e1900 */
[----:B------:R-:W2:Y:S01]  /*0840*/  @P1 LDG.E R12, desc[UR4][R12.64] ;  /* 0x000000040c0c1981 */ /* 0x000ea2000c1e1900 */
[----:B0-----:R-:W-:-:S03]  /*0850*/  @!P0 IMAD.WIDE R6, R21, 0x4, R6 ;  /* 0x0000000415068825 */ /* 0x001fc600078e0206 */
[----:B------:R-:W3:Y:S04]  /*0860*/  @!P0 LDG.E R5, desc[UR4][R4.64] ;  /* 0x0000000404058981 */ /* 0x000ee8000c1e1900 */
[----:B------:R-:W3:Y:S01]  /*0870*/  @!P0 LDG.E R6, desc[UR4][R6.64] ;  /* 0x0000000406068981 */ /* 0x000ee2000c1e1900 */
[----:B----4-:R-:W-:-:S04]  /*0880*/  @P1 FFMA R11, R11, R14, R24 ;  /* 0x0000000e0b0b1223 */ /* 0x010fc80000000018 */
[----:B--2---:R-:W-:-:S04]  /*0890*/  @P1 FFMA R24, R2, R12, R11 ;  /* 0x0000000c02181223 */ /* 0x004fc8000000000b */
[----:B---3--:R-:W-:-:S07]  /*08a0*/  @!P0 FFMA R24, R5, R6, R24 ;  /* 0x0000000605188223 */ /* 0x008fce0000000018 */
.L_x_0:
[----:B------:R-:W0:Y:S01]  /*08b0*/  LDC.64 R2, c[0x0][0x390] ;  /* 0x0000e400ff027b82 */ /* 0x000e220000000a00 */
[----:B------:R-:W-:-:S04]  /*08c0*/  IMAD R17, R16, R17, R0 ;  /* 0x0000001110117224 */ /* 0x000fc800078e0200 */
[----:B0-----:R-:W-:-:S05]  /*08d0*/  IMAD.WIDE R2, R17, 0x4, R2 ;  /* 0x0000000411027825 */ /* 0x001fca00078e0202 */
[----:B------:R-:W-:Y:S01]  /*08e0*/  STG.E desc[UR4][R2.64], R24 ;  /* 0x0000001802007986 */ /* 0x000fe2000c101904 */
[----:B------:R-:W-:Y:S05]  /*08f0*/  EXIT ;  /* 0x000000000000794d */ /* 0x000fea0003800000 */
.L_x_4:
[----:B------:R-:W-:-:S00]  /*0900*/  BRA `(.L_x_4) ;  /* 0xfffffffc00fc7947 */ /* 0x000fc0000383ffff */
[----:B------:R-:W-:-:S00]  /*0910*/  NOP ;  /* 0x0000000000007918 */ /* 0x000fc00000000000 */
        /* <DEDUP_REMOVED lines=14> */
.L_x_5:


//--------------------- .nv.shared.reserved.0     --------------------------
	.section	.nv.shared.reserved.0,"aw",@nobits
	.weak		__nv_reservedSMEM_offset_0_alias
	.size		__nv_reservedSMEM_offset_0_alias, 0, 64
	.other		__nv_reservedSMEM_offset_0_alias,@"STO_CUDA_RESERVED_SHARED STV_DEFAULT"
__nv_reservedSMEM_offset_0_alias:
	.zero		0
	.zero		64


//--------------------- .nv.constant0.matmul_naive --------------------------
	.section	.nv.constant0.matmul_naive,"a",@progbits
	.sectionflags	@""
	.align	4
.nv.constant0.matmul_naive:
	.zero		932


//--------------------- SYMBOLS --------------------------

	.type		.nv.reservedSmem.offset0,@object
	.size		.nv.reservedSmem.offset0,0x4
